//
// Generated by NVIDIA NVVM Compiler
//
// Compiler Build ID: CL-36424714
// Cuda compilation tools, release 13.0, V13.0.88
// Based on NVVM 20.0.0
//

.version 9.0
.target sm_100
.address_size 64

	// .globl	_Z7computePKfPfiiff

.visible .entry _Z7computePKfPfiiff(
	.param .u64 .ptr .align 1 _Z7computePKfPfiiff_param_0,
	.param .u64 .ptr .align 1 _Z7computePKfPfiiff_param_1,
	.param .u32 _Z7computePKfPfiiff_param_2,
	.param .u32 _Z7computePKfPfiiff_param_3,
	.param .f32 _Z7computePKfPfiiff_param_4,
	.param .f32 _Z7computePKfPfiiff_param_5
)
{
	.reg .pred 	%p<7>;
	.reg .b32 	%r<20>;
	.reg .b32 	%f<12>;
	.reg .b64 	%rd<12>;
	.reg .b64 	%fd<8>;

	ld.param.u64 	%rd1, [_Z7computePKfPfiiff_param_0];
	ld.param.u64 	%rd2, [_Z7computePKfPfiiff_param_1];
	ld.param.u32 	%r4, [_Z7computePKfPfiiff_param_2];
	ld.param.u32 	%r3, [_Z7computePKfPfiiff_param_3];
	ld.param.f32 	%f1, [_Z7computePKfPfiiff_param_4];
	ld.param.f32 	%f2, [_Z7computePKfPfiiff_param_5];
	mov.u32 	%r6, %tid.x;
	mov.u32 	%r7, %ctaid.x;
	mov.u32 	%r8, %ntid.x;
	mad.lo.s32 	%r9, %r7, %r8, %r6;
	setp.lt.s32 	%p1, %r9, 1;
	add.s32 	%r10, %r4, -1;
	setp.ge.s32 	%p2, %r9, %r10;
	or.pred  	%p3, %p1, %p2;
	@%p3 bra 	$L__BB0_3;
	mov.u32 	%r11, %tid.y;
	mov.u32 	%r12, %ctaid.y;
	mov.u32 	%r13, %ntid.y;
	mad.lo.s32 	%r14, %r12, %r13, %r11;
	setp.eq.s32 	%p4, %r14, 0;
	add.s32 	%r15, %r3, -1;
	setp.ge.s32 	%p5, %r14, %r15;
	or.pred  	%p6, %p4, %p5;
	@%p6 bra 	$L__BB0_3;
	cvta.to.global.u64 	%rd3, %rd1;
	mul.lo.s32 	%r16, %r3, %r9;
	add.s32 	%r17, %r16, %r14;
	mul.wide.s32 	%rd4, %r17, 4;
	add.s64 	%rd5, %rd3, %rd4;
	ld.global.f32 	%f3, [%rd5];
	sub.s32 	%r18, %r16, %r3;
	add.s32 	%r19, %r18, %r14;
	mul.wide.s32 	%rd6, %r19, 4;
	add.s64 	%rd7, %rd3, %rd6;
	ld.global.f32 	%f4, [%rd7];
	ld.global.f32 	%f5, [%rd5+-4];
	mul.wide.s32 	%rd8, %r3, 4;
	add.s64 	%rd9, %rd5, %rd8;
	ld.global.f32 	%f6, [%rd9];
	ld.global.f32 	%f7, [%rd5+4];
	cvt.f64.f32 	%fd1, %f3;
	cvt.f64.f32 	%fd2, %f1;
	add.f32 	%f8, %f4, %f6;
	add.f32 	%f9, %f5, %f8;
	add.f32 	%f10, %f7, %f9;
	cvt.f64.f32 	%fd3, %f10;
	fma.rn.f64 	%fd4, %fd1, 0dC010000000000000, %fd3;
	cvt.f64.f32 	%fd5, %f2;
	div.rn.f64 	%fd6, %fd4, %fd5;
	fma.rn.f64 	%fd7, %fd6, %fd2, %fd1;
	cvt.rn.f32.f64 	%f11, %fd7;
	cvta.to.global.u64 	%rd10, %rd2;
	add.s64 	%rd11, %rd10, %rd4;
	st.global.f32 	[%rd11], %f11;
$L__BB0_3:
	ret;

}


// ===== COMPILED SASS (sm_100) =====

	.target	sm_100

	.elftype	@"ET_EXEC"


//--------------------- .note.nv.tkinfo           --------------------------
	.section	.note.nv.tkinfo,"",@"SHT_NOTE"
	.sectionflags	@"SHF_NOTE_NV_TKINFO"
	.tkinfo
        /*0018*/ 	.word	0x00000002
        /*0030*/ 	.string	""
        /*0030*/ 	.string	"ptxas"
        /*0030*/ 	.string	"Cuda compilation tools, release 13.0, V13.0.88"
        /*0030*/ 	.string	"Build cuda_13.0.r13.0/compiler.36424714_0"
        /*0030*/ 	.string	"-arch sm_100 -m 64 "



//--------------------- .note.nv.cuinfo           --------------------------
	.section	.note.nv.cuinfo,"",@"SHT_NOTE"
	.sectionflags	@"SHF_NOTE_NV_CUINFO"
        /*0018*/ 	.short	0x0002
        /*001a*/ 	.short	0x0064
        /*001c*/ 	.short	0x0082
	.zero		2


//--------------------- .nv.info                  --------------------------
	.section	.nv.info,"",@"SHT_CUDA_INFO"
	.align	4


	//----- nvinfo : EIATTR_REGCOUNT
	.align		4
        /*0000*/ 	.byte	0x04, 0x2f
        /*0002*/ 	.short	(.L_1 - .L_0)
	.align		4
.L_0:
        /*0004*/ 	.word	index@(_Z7computePKfPfiiff)
        /*0008*/ 	.word	0x0000001c


	//----- nvinfo : EIATTR_FRAME_SIZE
	.align		4
.L_1:
        /*000c*/ 	.byte	0x04, 0x11
        /*000e*/ 	.short	(.L_3 - .L_2)
	.align		4
.L_2:
        /*0010*/ 	.word	index@($__internal_0_$__cuda_sm20_div_rn_f64_full)
        /*0014*/ 	.word	0x00000000


	//----- nvinfo : EIATTR_FRAME_SIZE
	.align		4
.L_3:
        /*0018*/ 	.byte	0x04, 0x11
        /*001a*/ 	.short	(.L_5 - .L_4)
	.align		4
.L_4:
        /*001c*/ 	.word	index@(_Z7computePKfPfiiff)
        /*0020*/ 	.word	0x00000000


	//----- nvinfo : EIATTR_MIN_STACK_SIZE
	.align		4
.L_5:
        /*0024*/ 	.byte	0x04, 0x12
        /*0026*/ 	.short	(.L_7 - .L_6)
	.align		4
.L_6:
        /*0028*/ 	.word	index@(_Z7computePKfPfiiff)
        /*002c*/ 	.word	0x00000000
.L_7:


//--------------------- .nv.compat                --------------------------
	.section	.nv.compat,"",@"SHT_CUDA_COMPAT_INFO"
	.align	4
        /*0000*/ 	.byte	0x02, 0x09, 0x00, 0x00, 0x02, 0x02, 0x01, 0x00, 0x02, 0x05, 0x05, 0x00, 0x03, 0x07, 0x01, 0x01
        /*0010*/ 	.byte	0x02, 0x03, 0x00, 0x00, 0x02, 0x06, 0x01, 0x00, 0x04, 0x0b, 0x08, 0x00, 0x01, 0x00, 0x00, 0x00
        /*0020*/ 	.byte	0x00, 0x00, 0x00, 0x00


//--------------------- .nv.info._Z7computePKfPfiiff --------------------------
	.section	.nv.info._Z7computePKfPfiiff,"",@"SHT_CUDA_INFO"
	.sectionflags	@""
	.align	4


	//----- nvinfo : EIATTR_CUDA_API_VERSION
	.align		4
        /*0000*/ 	.byte	0x04, 0x37
        /*0002*/ 	.short	(.L_9 - .L_8)
.L_8:
        /*0004*/ 	.word	0x00000082


	//----- nvinfo : EIATTR_KPARAM_INFO
	.align		4
.L_9:
        /*0008*/ 	.byte	0x04, 0x17
        /*000a*/ 	.short	(.L_11 - .L_10)
.L_10:
        /*000c*/ 	.word	0x00000000
        /*0010*/ 	.short	0x0005
        /*0012*/ 	.short	0x001c
        /*0014*/ 	.byte	0x00, 0xf0, 0x11, 0x00


	//----- nvinfo : EIATTR_KPARAM_INFO
	.align		4
.L_11:
        /*0018*/ 	.byte	0x04, 0x17
        /*001a*/ 	.short	(.L_13 - .L_12)
.L_12:
        /*001c*/ 	.word	0x00000000
        /*0020*/ 	.short	0x0004
        /*0022*/ 	.short	0x0018
        /*0024*/ 	.byte	0x00, 0xf0, 0x11, 0x00


	//----- nvinfo : EIATTR_KPARAM_INFO
	.align		4
.L_13:
        /*0028*/ 	.byte	0x04, 0x17
        /*002a*/ 	.short	(.L_15 - .L_14)
.L_14:
        /*002c*/ 	.word	0x00000000
        /*0030*/ 	.short	0x0003
        /*0032*/ 	.short	0x0014
        /*0034*/ 	.byte	0x00, 0xf0, 0x11, 0x00


	//----- nvinfo : EIATTR_KPARAM_INFO
	.align		4
.L_15:
        /*0038*/ 	.byte	0x04, 0x17
        /*003a*/ 	.short	(.L_17 - .L_16)
.L_16:
        /*003c*/ 	.word	0x00000000
        /*0040*/ 	.short	0x0002
        /*0042*/ 	.short	0x0010
        /*0044*/ 	.byte	0x00, 0xf0, 0x11, 0x00


	//----- nvinfo : EIATTR_KPARAM_INFO
	.align		4
.L_17:
        /*0048*/ 	.byte	0x04, 0x17
        /*004a*/ 	.short	(.L_19 - .L_18)
.L_18:
        /*004c*/ 	.word	0x00000000
        /*0050*/ 	.short	0x0001
        /*0052*/ 	.short	0x0008
        /*0054*/ 	.byte	0x00, 0xf5, 0x21, 0x00


	//----- nvinfo : EIATTR_KPARAM_INFO
	.align		4
.L_19:
        /*0058*/ 	.byte	0x04, 0x17
        /*005a*/ 	.short	(.L_21 - .L_20)
.L_20:
        /*005c*/ 	.word	0x00000000
        /*0060*/ 	.short	0x0000
        /*0062*/ 	.short	0x0000
        /*0064*/ 	.byte	0x00, 0xf5, 0x21, 0x00


	//----- nvinfo : EIATTR_SPARSE_MMA_MASK
	.align		4
.L_21:
        /*0068*/ 	.byte	0x03, 0x50
        /*006a*/ 	.short	0x0000


	//----- nvinfo : EIATTR_MAXREG_COUNT
	.align		4
        /*006c*/ 	.byte	0x03, 0x1b
        /*006e*/ 	.short	0x00ff


	//----- nvinfo : EIATTR_MERCURY_ISA_VERSION
	.align		4
        /*0070*/ 	.byte	0x03, 0x5f
        /*0072*/ 	.short	0x0101


	//----- nvinfo : EIATTR_VRC_CTA_INIT_COUNT
	.align		4
        /*0074*/ 	.byte	0x02, 0x4a
	.zero		1
	.zero		1


	//----- nvinfo : EIATTR_EXIT_INSTR_OFFSETS
	.align		4
        /*0078*/ 	.byte	0x04, 0x1c
        /*007a*/ 	.short	(.L_23 - .L_22)


	//   ....[0]....
.L_22:
        /*007c*/ 	.word	0x00000090


	//   ....[1]....
        /*0080*/ 	.word	0x00000120


	//   ....[2]....
        /*0084*/ 	.word	0x00000400


	//----- nvinfo : EIATTR_CRS_STACK_SIZE
	.align		4
.L_23:
        /*0088*/ 	.byte	0x04, 0x1e
        /*008a*/ 	.short	(.L_25 - .L_24)
.L_24:
        /*008c*/ 	.word	0x00000000


	//----- nvinfo : EIATTR_CBANK_PARAM_SIZE
	.align		4
.L_25:
        /*0090*/ 	.byte	0x03, 0x19
        /*0092*/ 	.short	0x0020


	//----- nvinfo : EIATTR_PARAM_CBANK
	.align		4
        /*0094*/ 	.byte	0x04, 0x0a
        /*0096*/ 	.short	(.L_27 - .L_26)
	.align		4
.L_26:
        /*0098*/ 	.word	index@(.nv.constant0._Z7computePKfPfiiff)
        /*009c*/ 	.short	0x0380
        /*009e*/ 	.short	0x0020


	//----- nvinfo : EIATTR_SW_WAR
	.align		4
.L_27:
        /*00a0*/ 	.byte	0x04, 0x36
        /*00a2*/ 	.short	(.L_29 - .L_28)
.L_28:
        /*00a4*/ 	.word	0x00000008
.L_29:


//--------------------- .nv.callgraph             --------------------------
	.section	.nv.callgraph,"",@"SHT_CUDA_CALLGRAPH"
	.align	4
	.sectionentsize	8
	.align		4
        /*0000*/ 	.word	0x00000000
	.align		4
        /*0004*/ 	.word	0xffffffff
	.align		4
        /*0008*/ 	.word	0x00000000
	.align		4
        /*000c*/ 	.word	0xfffffffe
	.align		4
        /*0010*/ 	.word	0x00000000
	.align		4
        /*0014*/ 	.word	0xfffffffd
	.align		4
        /*0018*/ 	.word	0x00000000
	.align		4
        /*001c*/ 	.word	0xfffffffc


//--------------------- .text._Z7computePKfPfiiff --------------------------
	.section	.text._Z7computePKfPfiiff,"ax",@progbits
	.align	128
        .global         _Z7computePKfPfiiff
        .type           _Z7computePKfPfiiff,@function
        .size           _Z7computePKfPfiiff,(.L_x_8 - _Z7computePKfPfiiff)
        .other          _Z7computePKfPfiiff,@"STO_CUDA_ENTRY STV_DEFAULT"
_Z7computePKfPfiiff:
.text._Z7computePKfPfiiff:
[----:B------:R-:W-:Y:S01]  /*0000*/  LDC R1, c[0x0][0x37c] ;  /* 0x0000df00ff017b82 */ /* 0x000fe20000000800 */
[----:B------:R-:W0:Y:S07]  /*0010*/  S2R R0, SR_TID.X ;  /* 0x0000000000007919 */ /* 0x000e2e0000002100 */
[----:B------:R-:W0:Y:S01]  /*0020*/  S2UR UR5, SR_CTAID.X ;  /* 0x00000000000579c3 */ /* 0x000e220000002500 */
[----:B------:R-:W1:Y:S07]  /*0030*/  LDCU UR4, c[0x0][0x390] ;  /* 0x00007200ff0477ac */ /* 0x000e6e0008000800 */
[----:B------:R-:W0:Y:S01]  /*0040*/  LDC R3, c[0x0][0x360] ;  /* 0x0000d800ff037b82 */ /* 0x000e220000000800 */
[----:B-1----:R-:W-:Y:S01]  /*0050*/  UIADD3 UR4, UPT, UPT, UR4, -0x1, URZ ;  /* 0xffffffff04047890 */ /* 0x002fe2000fffe0ff */
[----:B0-----:R-:W-:-:S05]  /*0060*/  IMAD R0, R3, UR5, R0 ;  /* 0x0000000503007c24 */ /* 0x001fca000f8e0200 */
[----:B------:R-:W-:-:S04]  /*0070*/  ISETP.GE.AND P0, PT, R0, UR4, PT ;  /* 0x0000000400007c0c */ /* 0x000fc8000bf06270 */
[----:B------:R-:W-:-:S13]  /*0080*/  ISETP.LT.OR P0, PT, R0, 0x1, P0 ;  /* 0x000000010000780c */ /* 0x000fda0000701670 */
[----:B------:R-:W-:Y:S05]  /*0090*/  @P0 EXIT ;  /* 0x000000000000094d */ /* 0x000fea0003800000 */
[----:B------:R-:W0:Y:S01]  /*00a0*/  S2R R3, SR_TID.Y ;  /* 0x0000000000037919 */ /* 0x000e220000002200 */
[----:B------:R-:W0:Y:S08]  /*00b0*/  S2UR UR4, SR_CTAID.Y ;  /* 0x00000000000479c3 */ /* 0x000e300000002600 */
[----:B------:R-:W0:Y:S08]  /*00c0*/  LDC R2, c[0x0][0x364] ;  /* 0x0000d900ff027b82 */ /* 0x000e300000000800 */
[----:B------:R-:W1:Y:S01]  /*00d0*/  LDC R9, c[0x0][0x394] ;  /* 0x0000e500ff097b82 */ /* 0x000e620000000800 */
[----:B0-----:R-:W-:-:S02]  /*00e0*/  IMAD R3, R2, UR4, R3 ;  /* 0x0000000402037c24 */ /* 0x001fc4000f8e0203 */
[----:B-1----:R-:W-:-:S05]  /*00f0*/  VIADD R2, R9, 0xffffffff ;  /* 0xffffffff09027836 */ /* 0x002fca0000000000 */
[----:B------:R-:W-:-:S04]  /*0100*/  ISETP.GE.AND P0, PT, R3, R2, PT ;  /* 0x000000020300720c */ /* 0x000fc80003f06270 */
[----:B------:R-:W-:-:S13]  /*0110*/  ISETP.EQ.OR P0, PT, R3, RZ, P0 ;  /* 0x000000ff0300720c */ /* 0x000fda0000702670 */
[----:B------:R-:W-:Y:S05]  /*0120*/  @P0 EXIT ;  /* 0x000000000000094d */ /* 0x000fea0003800000 */
[----:B------:R-:W0:Y:S01]  /*0130*/  LDC.64 R4, c[0x0][0x380] ;  /* 0x0000e000ff047b82 */ /* 0x000e220000000a00 */
[----:B------:R-:W1:Y:S01]  /*0140*/  LDCU.64 UR4, c[0x0][0x358] ;  /* 0x00006b00ff0477ac */ /* 0x000e620008000a00 */
[CC--:B------:R-:W-:Y:S02]  /*0150*/  IMAD R2, R0.reuse, R9.reuse, -R9 ;  /* 0x0000000900027224 */ /* 0x0c0fe400078e0a09 */
[----:B------:R-:W-:Y:S01]  /*0160*/  IMAD R0, R0, R9, R3 ;  /* 0x0000000900007224 */ /* 0x000fe200078e0203 */
[----:B------:R-:W2:Y:S01]  /*0170*/  LDCU.64 UR6, c[0x0][0x398] ;  /* 0x00007300ff0677ac */ /* 0x000ea20008000a00 */
[----:B------:R-:W-:Y:S02]  /*0180*/  IMAD.IADD R7, R3, 0x1, R2 ;  /* 0x0000000103077824 */ /* 0x000fe400078e0202 */
[----:B0-----:R-:W-:-:S04]  /*0190*/  IMAD.WIDE R2, R0, 0x4, R4 ;  /* 0x0000000400027825 */ /* 0x001fc800078e0204 */
[----:B------:R-:W-:Y:S01]  /*01a0*/  IMAD.WIDE R4, R7, 0x4, R4 ;  /* 0x0000000407047825 */ /* 0x000fe200078e0204 */
[----:B-1----:R-:W3:Y:S03]  /*01b0*/  LDG.E R15, desc[UR4][R2.64+-0x4] ;  /* 0xfffffc04020f7981 */ /* 0x002ee6000c1e1900 */
[----:B------:R-:W-:Y:S01]  /*01c0*/  IMAD.WIDE R6, R9, 0x4, R2 ;  /* 0x0000000409067825 */ /* 0x000fe200078e0202 */
[----:B------:R-:W4:Y:S04]  /*01d0*/  LDG.E R16, desc[UR4][R2.64+0x4] ;  /* 0x0000040402107981 */ /* 0x000f28000c1e1900 */
[----:B------:R-:W5:Y:S04]  /*01e0*/  LDG.E R4, desc[UR4][R4.64] ;  /* 0x0000000404047981 */ /* 0x000f68000c1e1900 */
[----:B------:R-:W5:Y:S04]  /*01f0*/  LDG.E R7, desc[UR4][R6.64] ;  /* 0x0000000406077981 */ /* 0x000f68000c1e1900 */
[----:B------:R0:W4:Y:S01]  /*0200*/  LDG.E R14, desc[UR4][R2.64] ;  /* 0x00000004020e7981 */ /* 0x000122000c1e1900 */
[----:B--2---:R-:W1:Y:S01]  /*0210*/  F2F.F64.F32 R10, UR7 ;  /* 0x00000007000a7d10 */ /* 0x004e620008201800 */
[----:B------:R-:W-:-:S07]  /*0220*/  IMAD.MOV.U32 R8, RZ, RZ, 0x1 ;  /* 0x00000001ff087424 */ /* 0x000fce00078e00ff */
[----:B-1----:R-:W1:Y:S02]  /*0230*/  MUFU.RCP64H R9, R11 ;  /* 0x0000000b00097308 */ /* 0x002e640000001800 */
[----:B-1----:R-:W-:-:S08]  /*0240*/  DFMA R12, -R10, R8, 1 ;  /* 0x3ff000000a0c742b */ /* 0x002fd00000000108 */
[----:B------:R-:W-:-:S08]  /*0250*/  DFMA R12, R12, R12, R12 ;  /* 0x0000000c0c0c722b */ /* 0x000fd0000000000c */
[----:B------:R-:W-:-:S08]  /*0260*/  DFMA R12, R8, R12, R8 ;  /* 0x0000000c080c722b */ /* 0x000fd00000000008 */
[----:B0-----:R-:W-:-:S08]  /*0270*/  DFMA R2, -R10, R12, 1 ;  /* 0x3ff000000a02742b */ /* 0x001fd0000000010c */
[----:B------:R-:W-:Y:S01]  /*0280*/  DFMA R2, R12, R2, R12 ;  /* 0x000000020c02722b */ /* 0x000fe2000000000c */
[----:B------:R-:W-:Y:S01]  /*0290*/  BSSY.RECONVERGENT B0, `(.L_x_0) ;  /* 0x0000011000007945 */ /* 0x000fe20003800200 */
[----:B-----5:R-:W-:-:S04]  /*02a0*/  FADD R18, R4, R7 ;  /* 0x0000000704127221 */ /* 0x020fc80000000000 */
[----:B---3--:R-:W-:-:S04]  /*02b0*/  FADD R15, R15, R18 ;  /* 0x000000120f0f7221 */ /* 0x008fc80000000000 */
[----:B----4-:R-:W-:Y:S01]  /*02c0*/  FADD R15, R16, R15 ;  /* 0x0000000f100f7221 */ /* 0x010fe20000000000 */
[----:B------:R-:W-:Y:S08]  /*02d0*/  F2F.F64.F32 R4, R14 ;  /* 0x0000000e00047310 */ /* 0x000ff00000201800 */
[----:B------:R-:W0:Y:S02]  /*02e0*/  F2F.F64.F32 R8, R15 ;  /* 0x0000000f00087310 */ /* 0x000e240000201800 */
[----:B0-----:R-:W-:-:S08]  /*02f0*/  DFMA R8, R4, -4, R8 ;  /* 0xc01000000408782b */ /* 0x001fd00000000008 */
[----:B------:R-:W-:-:S08]  /*0300*/  DMUL R6, R8, R2 ;  /* 0x0000000208067228 */ /* 0x000fd00000000000 */
[----:B------:R-:W-:-:S08]  /*0310*/  DFMA R12, -R10, R6, R8 ;  /* 0x000000060a0c722b */ /* 0x000fd00000000108 */
[----:B------:R-:W-:Y:S01]  /*0320*/  DFMA R2, R2, R12, R6 ;  /* 0x0000000c0202722b */ /* 0x000fe20000000006 */
[----:B------:R-:W-:-:S09]  /*0330*/  FSETP.GEU.AND P1, PT, |R9|, 6.5827683646048100446e-37, PT ;  /* 0x036000000900780b */ /* 0x000fd20003f2e200 */
[----:B------:R-:W-:-:S05]  /*0340*/  FFMA R12, RZ, R11, R3 ;  /* 0x0000000bff0c7223 */ /* 0x000fca0000000003 */
[----:B------:R-:W-:Y:S01]  /*0350*/  FSETP.GT.AND P0, PT, |R12|, 1.469367938527859385e-39, PT ;  /* 0x001000000c00780b */ /* 0x000fe20003f04200 */
[----:B------:R-:W0:-:S12]  /*0360*/  F2F.F64.F32 R6, UR6 ;  /* 0x0000000600067d10 */ /* 0x000e180008201800 */
[----:B------:R-:W-:Y:S05]  /*0370*/  @P0 BRA P1, `(.L_x_1) ;  /* 0x0000000000080947 */ /* 0x000fea0000800000 */
[----:B------:R-:W-:-:S07]  /*0380*/  MOV R14, 0x3a0 ;  /* 0x000003a0000e7802 */ /* 0x000fce0000000f00 */
[----:B0-----:R-:W-:Y:S05]  /*0390*/  CALL.REL.NOINC `($__internal_0_$__cuda_sm20_div_rn_f64_full) ;  /* 0x00000000001c7944 */ /* 0x001fea0003c00000 */
.L_x_1:
[----:B------:R-:W-:Y:S05]  /*03a0*/  BSYNC.RECONVERGENT B0 ;  /* 0x0000000000007941 */ /* 0x000fea0003800200 */
.L_x_0:
[----:B------:R-:W1:Y:S01]  /*03b0*/  LDC.64 R8, c[0x0][0x388] ;  /* 0x0000e200ff087b82 */ /* 0x000e620000000a00 */
[----:B0-----:R-:W-:-:S10]  /*03c0*/  DFMA R6, R6, R2, R4 ;  /* 0x000000020606722b */ /* 0x001fd40000000004 */
[----:B------:R-:W0:Y:S01]  /*03d0*/  F2F.F32.F64 R7, R6 ;  /* 0x0000000600077310 */ /* 0x000e220000301000 */
[----:B-1----:R-:W-:-:S05]  /*03e0*/  IMAD.WIDE R2, R0, 0x4, R8 ;  /* 0x0000000400027825 */ /* 0x002fca00078e0208 */
[----:B0-----:R-:W-:Y:S01]  /*03f0*/  STG.E desc[UR4][R2.64], R7 ;  /* 0x0000000702007986 */ /* 0x001fe2000c101904 */
[----:B------:R-:W-:Y:S05]  /*0400*/  EXIT ;  /* 0x000000000000794d */ /* 0x000fea0003800000 */
        .weak           $__internal_0_$__cuda_sm20_div_rn_f64_full
        .type           $__internal_0_$__cuda_sm20_div_rn_f64_full,@function
        .size           $__internal_0_$__cuda_sm20_div_rn_f64_full,(.L_x_8 - $__internal_0_$__cuda_sm20_div_rn_f64_full)
$__internal_0_$__cuda_sm20_div_rn_f64_full:
[C---:B------:R-:W-:Y:S01]  /*0410*/  FSETP.GEU.AND P0, PT, |R11|.reuse, 1.469367938527859385e-39, PT ;  /* 0x001000000b00780b */ /* 0x040fe20003f0e200 */
[--C-:B------:R-:W-:Y:S01]  /*0420*/  IMAD.MOV.U32 R12, RZ, RZ, R10.reuse ;  /* 0x000000ffff0c7224 */ /* 0x100fe200078e000a */
[----:B------:R-:W-:Y:S01]  /*0430*/  LOP3.LUT R2, R11, 0x800fffff, RZ, 0xc0, !PT ;  /* 0x800fffff0b027812 */ /* 0x000fe200078ec0ff */
[----:B------:R-:W-:Y:S01]  /*0440*/  IMAD.MOV.U32 R13, RZ, RZ, R11 ;  /* 0x000000ffff0d7224 */ /* 0x000fe200078e000b */
[C---:B------:R-:W-:Y:S01]  /*0450*/  FSETP.GEU.AND P2, PT, |R9|.reuse, 1.469367938527859385e-39, PT ;  /* 0x001000000900780b */ /* 0x040fe20003f4e200 */
[----:B------:R-:W-:Y:S01]  /*0460*/  IMAD.MOV.U32 R18, RZ, RZ, 0x1 ;  /* 0x00000001ff127424 */ /* 0x000fe200078e00ff */
[----:B------:R-:W-:Y:S01]  /*0470*/  LOP3.LUT R3, R2, 0x3ff00000, RZ, 0xfc, !PT ;  /* 0x3ff0000002037812 */ /* 0x000fe200078efcff */
[----:B------:R-:W-:Y:S01]  /*0480*/  IMAD.MOV.U32 R2, RZ, RZ, R10 ;  /* 0x000000ffff027224 */ /* 0x000fe200078e000a */
[----:B------:R-:W-:Y:S01]  /*0490*/  LOP3.LUT R15, R9, 0x7ff00000, RZ, 0xc0, !PT ;  /* 0x7ff00000090f7812 */ /* 0x000fe200078ec0ff */
[----:B------:R-:W-:Y:S01]  /*04a0*/  BSSY.RECONVERGENT B1, `(.L_x_2) ;  /* 0x0000051000017945 */ /* 0x000fe20003800200 */
[----:B------:R-:W-:-:S03]  /*04b0*/  LOP3.LUT R22, R11, 0x7ff00000, RZ, 0xc0, !PT ;  /* 0x7ff000000b167812 */ /* 0x000fc600078ec0ff */
[----:B------:R-:W-:Y:S01]  /*04c0*/  @!P0 DMUL R2, R12, 8.98846567431157953865e+307 ;  /* 0x7fe000000c028828 */ /* 0x000fe20000000000 */
[----:B------:R-:W-:-:S03]  /*04d0*/  ISETP.GE.U32.AND P1, PT, R15, R22, PT ;  /* 0x000000160f00720c */ /* 0x000fc60003f26070 */
[----:B------:R-:W-:Y:S01]  /*04e0*/  @!P2 LOP3.LUT R10, R13, 0x7ff00000, RZ, 0xc0, !PT ;  /* 0x7ff000000d0aa812 */ /* 0x000fe200078ec0ff */
[----:B------:R-:W-:Y:S01]  /*04f0*/  @!P2 IMAD.MOV.U32 R24, RZ, RZ, RZ ;  /* 0x000000ffff18a224 */ /* 0x000fe200078e00ff */
[----:B------:R-:W0:Y:S02]  /*0500*/  MUFU.RCP64H R19, R3 ;  /* 0x0000000300137308 */ /* 0x000e240000001800 */
[----:B------:R-:W-:Y:S01]  /*0510*/  @!P2 ISETP.GE.U32.AND P3, PT, R15, R10, PT ;  /* 0x0000000a0f00a20c */ /* 0x000fe20003f66070 */
[----:B------:R-:W-:Y:S01]  /*0520*/  IMAD.MOV.U32 R10, RZ, RZ, R8 ;  /* 0x000000ffff0a7224 */ /* 0x000fe200078e0008 */
[----:B0-----:R-:W-:-:S08]  /*0530*/  DFMA R16, R18, -R2, 1 ;  /* 0x3ff000001210742b */ /* 0x001fd00000000802 */
[----:B------:R-:W-:Y:S01]  /*0540*/  DFMA R20, R16, R16, R16 ;  /* 0x000000101014722b */ /* 0x000fe20000000010 */
[----:B------:R-:W-:-:S05]  /*0550*/  IMAD.MOV.U32 R16, RZ, RZ, 0x1ca00000 ;  /* 0x1ca00000ff107424 */ /* 0x000fca00078e00ff */
[C---:B------:R-:W-:Y:S02]  /*0560*/  @!P2 SEL R17, R16.reuse, 0x63400000, !P3 ;  /* 0x634000001011a807 */ /* 0x040fe40005800000 */
[----:B------:R-:W-:Y:S01]  /*0570*/  DFMA R18, R18, R20, R18 ;  /* 0x000000141212722b */ /* 0x000fe20000000012 */
[----:B------:R-:W-:Y:S02]  /*0580*/  SEL R11, R16, 0x63400000, !P1 ;  /* 0x63400000100b7807 */ /* 0x000fe40004800000 */
[--C-:B------:R-:W-:Y:S02]  /*0590*/  @!P2 LOP3.LUT R17, R17, 0x80000000, R9.reuse, 0xf8, !PT ;  /* 0x800000001111a812 */ /* 0x100fe400078ef809 */
[----:B------:R-:W-:Y:S02]  /*05a0*/  LOP3.LUT R11, R11, 0x800fffff, R9, 0xf8, !PT ;  /* 0x800fffff0b0b7812 */ /* 0x000fe400078ef809 */
[----:B------:R-:W-:Y:S01]  /*05b0*/  @!P2 LOP3.LUT R25, R17, 0x100000, RZ, 0xfc, !PT ;  /* 0x001000001119a812 */ /* 0x000fe200078efcff */
[----:B------:R-:W-:-:S05]  /*05c0*/  DFMA R20, R18, -R2, 1 ;  /* 0x3ff000001214742b */ /* 0x000fca0000000802 */
[----:B------:R-:W-:Y:S01]  /*05d0*/  @!P2 DFMA R10, R10, 2, -R24 ;  /* 0x400000000a0aa82b */ /* 0x000fe20000000818 */
[----:B------:R-:W-:Y:S02]  /*05e0*/  IMAD.MOV.U32 R24, RZ, RZ, R15 ;  /* 0x000000ffff187224 */ /* 0x000fe400078e000f */
[----:B------:R-:W-:Y:S01]  /*05f0*/  DFMA R18, R18, R20, R18 ;  /* 0x000000141212722b */ /* 0x000fe20000000012 */
[----:B------:R-:W-:Y:S01]  /*0600*/  IMAD.MOV.U32 R25, RZ, RZ, R22 ;  /* 0x000000ffff197224 */ /* 0x000fe200078e0016 */
[----:B------:R-:W-:-:S05]  /*0610*/  @!P0 LOP3.LUT R25, R3, 0x7ff00000, RZ, 0xc0, !PT ;  /* 0x7ff0000003198812 */ /* 0x000fca00078ec0ff */
[----:B------:R-:W-:Y:S01]  /*0620*/  @!P2 LOP3.LUT R24, R11, 0x7ff00000, RZ, 0xc0, !PT ;  /* 0x7ff000000b18a812 */ /* 0x000fe200078ec0ff */
[----:B------:R-:W-:-:S04]  /*0630*/  DMUL R20, R18, R10 ;  /* 0x0000000a12147228 */ /* 0x000fc80000000000 */
[----:B------:R-:W-:-:S04]  /*0640*/  VIADD R17, R24, 0xffffffff ;  /* 0xffffffff18117836 */ /* 0x000fc80000000000 */
[----:B------:R-:W-:Y:S01]  /*0650*/  DFMA R22, R20, -R2, R10 ;  /* 0x800000021416722b */ /* 0x000fe2000000000a */
[----:B------:R-:W-:Y:S01]  /*0660*/  ISETP.GT.U32.AND P0, PT, R17, 0x7feffffe, PT ;  /* 0x7feffffe1100780c */ /* 0x000fe20003f04070 */
[----:B------:R-:W-:-:S05]  /*0670*/  VIADD R17, R25, 0xffffffff ;  /* 0xffffffff19117836 */ /* 0x000fca0000000000 */
[----:B------:R-:W-:Y:S01]  /*0680*/  ISETP.GT.U32.OR P0, PT, R17, 0x7feffffe, P0 ;  /* 0x7feffffe1100780c */ /* 0x000fe20000704470 */
[----:B------:R-:W-:-:S12]  /*0690*/  DFMA R18, R18, R22, R20 ;  /* 0x000000161212722b */ /* 0x000fd80000000014 */
[----:B------:R-:W-:Y:S05]  /*06a0*/  @P0 BRA `(.L_x_3) ;  /* 0x00000000006c0947 */ /* 0x000fea0003800000 */
[----:B------:R-:W-:-:S04]  /*06b0*/  LOP3.LUT R20, R13, 0x7ff00000, RZ, 0xc0, !PT ;  /* 0x7ff000000d147812 */ /* 0x000fc800078ec0ff */
[CC--:B------:R-:W-:Y:S02]  /*06c0*/  VIADDMNMX R8, R15.reuse, -R20.reuse, 0xb9600000, !PT ;  /* 0xb96000000f087446 */ /* 0x0c0fe40007800914 */
[----:B------:R-:W-:Y:S01]  /*06d0*/  ISETP.GE.U32.AND P0, PT, R15, R20, PT ;  /* 0x000000140f00720c */ /* 0x000fe20003f06070 */
[----:B------:R-:W-:Y:S01]  /*06e0*/  IMAD.MOV.U32 R20, RZ, RZ, RZ ;  /* 0x000000ffff147224 */ /* 0x000fe200078e00ff */
[----:B------:R-:W-:Y:S02]  /*06f0*/  VIMNMX R8, PT, PT, R8, 0x46a00000, PT ;  /* 0x46a0000008087848 */ /* 0x000fe40003fe0100 */
[----:B------:R-:W-:-:S05]  /*0700*/  SEL R9, R16, 0x63400000, !P0 ;  /* 0x6340000010097807 */ /* 0x000fca0004000000 */
[----:B------:R-:W-:-:S04]  /*0710*/  IMAD.IADD R8, R8, 0x1, -R9 ;  /* 0x0000000108087824 */ /* 0x000fc800078e0a09 */
[----:B------:R-:W-:-:S06]  /*0720*/  VIADD R21, R8, 0x7fe00000 ;  /* 0x7fe0000008157836 */ /* 0x000fcc0000000000 */
[----:B------:R-:W-:-:S10]  /*0730*/  DMUL R16, R18, R20 ;  /* 0x0000001412107228 */ /* 0x000fd40000000000 */
[----:B------:R-:W-:-:S13]  /*0740*/  FSETP.GTU.AND P0, PT, |R17|, 1.469367938527859385e-39, PT ;  /* 0x001000001100780b */ /* 0x000fda0003f0c200 */
[----:B------:R-:W-:Y:S05]  /*0750*/  @P0 BRA `(.L_x_4) ;  /* 0x0000000000940947 */ /* 0x000fea0003800000 */
[----:B------:R-:W-:Y:S01]  /*0760*/  DFMA R2, R18, -R2, R10 ;  /* 0x800000021202722b */ /* 0x000fe2000000000a */
[----:B------:R-:W-:-:S09]  /*0770*/  IMAD.MOV.U32 R20, RZ, RZ, RZ ;  /* 0x000000ffff147224 */ /* 0x000fd200078e00ff */
[C---:B------:R-:W-:Y:S02]  /*0780*/  FSETP.NEU.AND P0, PT, R3.reuse, RZ, PT ;  /* 0x000000ff0300720b */ /* 0x040fe40003f0d000 */
[----:B------:R-:W-:-:S04]  /*0790*/  LOP3.LUT R13, R3, 0x80000000, R13, 0x48, !PT ;  /* 0x80000000030d7812 */ /* 0x000fc800078e480d */
[----:B------:R-:W-:-:S07]  /*07a0*/  LOP3.LUT R21, R13, R21, RZ, 0xfc, !PT ;  /* 0x000000150d157212 */ /* 0x000fce00078efcff */
[----:B------:R-:W-:Y:S05]  /*07b0*/  @!P0 BRA `(.L_x_4) ;  /* 0x00000000007c8947 */ /* 0x000fea0003800000 */
[----:B------:R-:W-:Y:S02]  /*07c0*/  IMAD.MOV R3, RZ, RZ, -R8 ;  /* 0x000000ffff037224 */ /* 0x000fe400078e0a08 */
[----:B------:R-:W-:-:S06]  /*07d0*/  IMAD.MOV.U32 R2, RZ, RZ, RZ ;  /* 0x000000ffff027224 */ /* 0x000fcc00078e00ff */
[----:B------:R-:W-:Y:S02]  /*07e0*/  DFMA R2, R16, -R2, R18 ;  /* 0x800000021002722b */ /* 0x000fe40000000012 */
[----:B------:R-:W-:-:S04]  /*07f0*/  DMUL.RP R18, R18, R20 ;  /* 0x0000001412127228 */ /* 0x000fc80000008000 */
[----:B------:R-:W-:-:S04]  /*0800*/  IADD3 R2, PT, PT, -R8, -0x43300000, RZ ;  /* 0xbcd0000008027810 */ /* 0x000fc80007ffe1ff */
[----:B------:R-:W-:Y:S02]  /*0810*/  FSETP.NEU.AND P0, PT, |R3|, R2, PT ;  /* 0x000000020300720b */ /* 0x000fe40003f0d200 */
[----:B------:R-:W-:Y:S02]  /*0820*/  LOP3.LUT R13, R19, R13, RZ, 0x3c, !PT ;  /* 0x0000000d130d7212 */ /* 0x000fe400078e3cff */
[----:B------:R-:W-:Y:S02]  /*0830*/  FSEL R16, R18, R16, !P0 ;  /* 0x0000001012107208 */ /* 0x000fe40004000000 */
[----:B------:R-:W-:Y:S01]  /*0840*/  FSEL R17, R13, R17, !P0 ;  /* 0x000000110d117208 */ /* 0x000fe20004000000 */
[----:B------:R-:W-:Y:S06]  /*0850*/  BRA `(.L_x_4) ;  /* 0x0000000000547947 */ /* 0x000fec0003800000 */
.L_x_3:
[----:B------:R-:W-:-:S14]  /*0860*/  DSETP.NAN.AND P0, PT, R8, R8, PT ;  /* 0x000000080800722a */ /* 0x000fdc0003f08000 */
[----:B------:R-:W-:Y:S05]  /*0870*/  @P0 BRA `(.L_x_5) ;  /* 0x0000000000440947 */ /* 0x000fea0003800000 */
[----:B------:R-:W-:-:S14]  /*0880*/  DSETP.NAN.AND P0, PT, R12, R12, PT ;  /* 0x0000000c0c00722a */ /* 0x000fdc0003f08000 */
[----:B------:R-:W-:Y:S05]  /*0890*/  @P0 BRA `(.L_x_6) ;  /* 0x0000000000300947 */ /* 0x000fea0003800000 */
[----:B------:R-:W-:Y:S01]  /*08a0*/  ISETP.NE.AND P0, PT, R24, R25, PT ;  /* 0x000000191800720c */ /* 0x000fe20003f05270 */
[----:B------:R-:W-:Y:S02]  /*08b0*/  IMAD.MOV.U32 R16, RZ, RZ, 0x0 ;  /* 0x00000000ff107424 */ /* 0x000fe400078e00ff */
[----:B------:R-:W-:-:S10]  /*08c0*/  IMAD.MOV.U32 R17, RZ, RZ, -0x80000 ;  /* 0xfff80000ff117424 */ /* 0x000fd400078e00ff */
[----:B------:R-:W-:Y:S05]  /*08d0*/  @!P0 BRA `(.L_x_4) ;  /* 0x0000000000348947 */ /* 0x000fea0003800000 */
[----:B------:R-:W-:Y:S02]  /*08e0*/  ISETP.NE.AND P0, PT, R24, 0x7ff00000, PT ;  /* 0x7ff000001800780c */ /* 0x000fe40003f05270 */
[----:B------:R-:W-:Y:S02]  /*08f0*/  LOP3.LUT R17, R9, 0x80000000, R13, 0x48, !PT ;  /* 0x8000000009117812 */ /* 0x000fe400078e480d */
[----:B------:R-:W-:-:S13]  /*0900*/  ISETP.EQ.OR P0, PT, R25, RZ, !P0 ;  /* 0x000000ff1900720c */ /* 0x000fda0004702670 */
[----:B------:R-:W-:Y:S01]  /*0910*/  @P0 LOP3.LUT R2, R17, 0x7ff00000, RZ, 0xfc, !PT ;  /* 0x7ff0000011020812 */ /* 0x000fe200078efcff */
[----:B------:R-:W-:Y:S02]  /*0920*/  @!P0 IMAD.MOV.U32 R16, RZ, RZ, RZ ;  /* 0x000000ffff108224 */ /* 0x000fe400078e00ff */
[----:B------:R-:W-:Y:S02]  /*0930*/  @P0 IMAD.MOV.U32 R16, RZ, RZ, RZ ;  /* 0x000000ffff100224 */ /* 0x000fe400078e00ff */
[----:B------:R-:W-:Y:S01]  /*0940*/  @P0 IMAD.MOV.U32 R17, RZ, RZ, R2 ;  /* 0x000000ffff110224 */ /* 0x000fe200078e0002 */
[----:B------:R-:W-:Y:S06]  /*0950*/  BRA `(.L_x_4) ;  /* 0x0000000000147947 */ /* 0x000fec0003800000 */
.L_x_6:
[----:B------:R-:W-:Y:S01]  /*0960*/  LOP3.LUT R17, R13, 0x80000, RZ, 0xfc, !PT ;  /* 0x000800000d117812 */ /* 0x000fe200078efcff */
[----:B------:R-:W-:Y:S01]  /*0970*/  IMAD.MOV.U32 R16, RZ, RZ, R12 ;  /* 0x000000ffff107224 */ /* 0x000fe200078e000c */
[----:B------:R-:W-:Y:S06]  /*0980*/  BRA `(.L_x_4) ;  /* 0x0000000000087947 */ /* 0x000fec0003800000 */
.L_x_5:
[----:B------:R-:W-:Y:S01]  /*0990*/  LOP3.LUT R17, R9, 0x80000, RZ, 0xfc, !PT ;  /* 0x0008000009117812 */ /* 0x000fe200078efcff */
[----:B------:R-:W-:-:S07]  /*09a0*/  IMAD.MOV.U32 R16, RZ, RZ, R8 ;  /* 0x000000ffff107224 */ /* 0x000fce00078e0008 */
.L_x_4:
[----:B------:R-:W-:Y:S05]  /*09b0*/  BSYNC.RECONVERGENT B1 ;  /* 0x0000000000017941 */ /* 0x000fea0003800200 */
.L_x_2:
[----:B------:R-:W-:Y:S02]  /*09c0*/  IMAD.MOV.U32 R15, RZ, RZ, 0x0 ;  /* 0x00000000ff0f7424 */ /* 0x000fe400078e00ff */
[----:B------:R-:W-:Y:S02]  /*09d0*/  IMAD.MOV.U32 R2, RZ, RZ, R16 ;  /* 0x000000ffff027224 */ /* 0x000fe400078e0010 */
[----:B------:R-:W-:Y:S01]  /*09e0*/  IMAD.MOV.U32 R3, RZ, RZ, R17 ;  /* 0x000000ffff037224 */ /* 0x000fe200078e0011 */
[----:B------:R-:W-:Y:S06]  /*09f0*/  RET.REL.NODEC R14 `(_Z7computePKfPfiiff) ;  /* 0xfffffff40e807950 */ /* 0x000fec0003c3ffff */
.L_x_7:
[----:B------:R-:W-:-:S00]  /*0a00*/  BRA `(.L_x_7) ;  /* 0xfffffffc00fc7947 */ /* 0x000fc0000383ffff */
[----:B------:R-:W-:-:S00]  /*0a10*/  NOP ;  /* 0x0000000000007918 */ /* 0x000fc00000000000 */
        /* <DEDUP_REMOVED lines=14> */
.L_x_8:


//--------------------- .nv.shared.reserved.0     --------------------------
	.section	.nv.shared.reserved.0,"aw",@nobits
	.weak		__nv_reservedSMEM_offset_0_alias
	.size		__nv_reservedSMEM_offset_0_alias, 0, 64
	.other		__nv_reservedSMEM_offset_0_alias,@"STO_CUDA_RESERVED_SHARED STV_DEFAULT"
__nv_reservedSMEM_offset_0_alias:
	.zero		0
	.zero		64


//--------------------- .nv.constant0._Z7computePKfPfiiff --------------------------
	.section	.nv.constant0._Z7computePKfPfiiff,"a",@progbits
	.sectionflags	@""
	.align	4
.nv.constant0._Z7computePKfPfiiff:
	.zero		928


//--------------------- SYMBOLS --------------------------

	.type		.nv.reservedSmem.offset0,@object
	.size		.nv.reservedSmem.offset0,0x4
